//
// Generated by NVIDIA NVVM Compiler
//
// Compiler Build ID: CL-36424714
// Cuda compilation tools, release 13.0, V13.0.88
// Based on NVVM 20.0.0
//

.version 9.0
.target sm_100
.address_size 64

	// .globl	_Z6squarePiPyPd

.visible .entry _Z6squarePiPyPd(
	.param .u64 .ptr .align 1 _Z6squarePiPyPd_param_0,
	.param .u64 .ptr .align 1 _Z6squarePiPyPd_param_1,
	.param .u64 .ptr .align 1 _Z6squarePiPyPd_param_2
)
{
	.reg .pred 	%p<3>;
	.reg .b32 	%r<8>;
	.reg .b64 	%rd<12>;
	.reg .b64 	%fd<9>;

	ld.param.u64 	%rd5, [_Z6squarePiPyPd_param_0];
	ld.param.u64 	%rd3, [_Z6squarePiPyPd_param_1];
	ld.param.u64 	%rd4, [_Z6squarePiPyPd_param_2];
	cvta.to.global.u64 	%rd6, %rd5;
	mov.u32 	%r1, %tid.x;
	ld.global.u32 	%r2, [%rd6];
	add.s32 	%r7, %r1, 1;
	setp.ge.s32 	%p1, %r7, %r2;
	@%p1 bra 	$L__BB0_3;
	cvta.to.global.u64 	%rd7, %rd4;
	mul.wide.u32 	%rd8, %r1, 8;
	add.s64 	%rd1, %rd7, %rd8;
	mov.u32 	%r4, %ntid.x;
	ld.global.f64 	%fd8, [%rd1];
	cvta.to.global.u64 	%rd2, %rd3;
$L__BB0_2:
	cvt.rn.f64.s32 	%fd4, %r7;
	mul.f64 	%fd5, %fd4, 0d3FE0000000000000;
	mul.wide.s32 	%rd9, %r7, 8;
	add.s64 	%rd10, %rd2, %rd9;
	ld.global.u64 	%rd11, [%rd10+-8];
	cvt.rn.f64.u64 	%fd6, %rd11;
	div.rn.f64 	%fd7, %fd5, %fd6;
	add.f64 	%fd8, %fd8, %fd7;
	st.global.f64 	[%rd1], %fd8;
	add.s32 	%r7, %r7, %r4;
	setp.lt.s32 	%p2, %r7, %r2;
	@%p2 bra 	$L__BB0_2;
$L__BB0_3:
	ret;

}


// ===== COMPILED SASS (sm_100) =====

	.target	sm_100

	.elftype	@"ET_EXEC"


//--------------------- .note.nv.tkinfo           --------------------------
	.section	.note.nv.tkinfo,"",@"SHT_NOTE"
	.sectionflags	@"SHF_NOTE_NV_TKINFO"
	.tkinfo
        /*0018*/ 	.word	0x00000002
        /*0030*/ 	.string	""
        /*0030*/ 	.string	"ptxas"
        /*0030*/ 	.string	"Cuda compilation tools, release 13.0, V13.0.88"
        /*0030*/ 	.string	"Build cuda_13.0.r13.0/compiler.36424714_0"
        /*0030*/ 	.string	"-arch sm_100 -m 64 "



//--------------------- .note.nv.cuinfo           --------------------------
	.section	.note.nv.cuinfo,"",@"SHT_NOTE"
	.sectionflags	@"SHF_NOTE_NV_CUINFO"
        /*0018*/ 	.short	0x0002
        /*001a*/ 	.short	0x0064
        /*001c*/ 	.short	0x0082
	.zero		2


//--------------------- .nv.info                  --------------------------
	.section	.nv.info,"",@"SHT_CUDA_INFO"
	.align	4


	//----- nvinfo : EIATTR_REGCOUNT
	.align		4
        /*0000*/ 	.byte	0x04, 0x2f
        /*0002*/ 	.short	(.L_1 - .L_0)
	.align		4
.L_0:
        /*0004*/ 	.word	index@(_Z6squarePiPyPd)
        /*0008*/ 	.word	0x0000001e


	//----- nvinfo : EIATTR_FRAME_SIZE
	.align		4
.L_1:
        /*000c*/ 	.byte	0x04, 0x11
        /*000e*/ 	.short	(.L_3 - .L_2)
	.align		4
.L_2:
        /*0010*/ 	.word	index@($__internal_0_$__cuda_sm20_div_rn_f64_full)
        /*0014*/ 	.word	0x00000000


	//----- nvinfo : EIATTR_FRAME_SIZE
	.align		4
.L_3:
        /*0018*/ 	.byte	0x04, 0x11
        /*001a*/ 	.short	(.L_5 - .L_4)
	.align		4
.L_4:
        /*001c*/ 	.word	index@(_Z6squarePiPyPd)
        /*0020*/ 	.word	0x00000000


	//----- nvinfo : EIATTR_MIN_STACK_SIZE
	.align		4
.L_5:
        /*0024*/ 	.byte	0x04, 0x12
        /*0026*/ 	.short	(.L_7 - .L_6)
	.align		4
.L_6:
        /*0028*/ 	.word	index@(_Z6squarePiPyPd)
        /*002c*/ 	.word	0x00000000
.L_7:


//--------------------- .nv.compat                --------------------------
	.section	.nv.compat,"",@"SHT_CUDA_COMPAT_INFO"
	.align	4
        /*0000*/ 	.byte	0x02, 0x09, 0x00, 0x00, 0x02, 0x02, 0x01, 0x00, 0x02, 0x05, 0x05, 0x00, 0x03, 0x07, 0x01, 0x01
        /*0010*/ 	.byte	0x02, 0x03, 0x00, 0x00, 0x02, 0x06, 0x01, 0x00, 0x04, 0x0b, 0x08, 0x00, 0x01, 0x00, 0x00, 0x00
        /*0020*/ 	.byte	0x00, 0x00, 0x00, 0x00


//--------------------- .nv.info._Z6squarePiPyPd  --------------------------
	.section	.nv.info._Z6squarePiPyPd,"",@"SHT_CUDA_INFO"
	.sectionflags	@""
	.align	4


	//----- nvinfo : EIATTR_CUDA_API_VERSION
	.align		4
        /*0000*/ 	.byte	0x04, 0x37
        /*0002*/ 	.short	(.L_9 - .L_8)
.L_8:
        /*0004*/ 	.word	0x00000082


	//----- nvinfo : EIATTR_KPARAM_INFO
	.align		4
.L_9:
        /*0008*/ 	.byte	0x04, 0x17
        /*000a*/ 	.short	(.L_11 - .L_10)
.L_10:
        /*000c*/ 	.word	0x00000000
        /*0010*/ 	.short	0x0002
        /*0012*/ 	.short	0x0010
        /*0014*/ 	.byte	0x00, 0xf5, 0x21, 0x00


	//----- nvinfo : EIATTR_KPARAM_INFO
	.align		4
.L_11:
        /*0018*/ 	.byte	0x04, 0x17
        /*001a*/ 	.short	(.L_13 - .L_12)
.L_12:
        /*001c*/ 	.word	0x00000000
        /*0020*/ 	.short	0x0001
        /*0022*/ 	.short	0x0008
        /*0024*/ 	.byte	0x00, 0xf5, 0x21, 0x00


	//----- nvinfo : EIATTR_KPARAM_INFO
	.align		4
.L_13:
        /*0028*/ 	.byte	0x04, 0x17
        /*002a*/ 	.short	(.L_15 - .L_14)
.L_14:
        /*002c*/ 	.word	0x00000000
        /*0030*/ 	.short	0x0000
        /*0032*/ 	.short	0x0000
        /*0034*/ 	.byte	0x00, 0xf5, 0x21, 0x00


	//----- nvinfo : EIATTR_SPARSE_MMA_MASK
	.align		4
.L_15:
        /*0038*/ 	.byte	0x03, 0x50
        /*003a*/ 	.short	0x0000


	//----- nvinfo : EIATTR_MAXREG_COUNT
	.align		4
        /*003c*/ 	.byte	0x03, 0x1b
        /*003e*/ 	.short	0x00ff


	//----- nvinfo : EIATTR_MERCURY_ISA_VERSION
	.align		4
        /*0040*/ 	.byte	0x03, 0x5f
        /*0042*/ 	.short	0x0101


	//----- nvinfo : EIATTR_VRC_CTA_INIT_COUNT
	.align		4
        /*0044*/ 	.byte	0x02, 0x4a
	.zero		1
	.zero		1


	//----- nvinfo : EIATTR_EXIT_INSTR_OFFSETS
	.align		4
        /*0048*/ 	.byte	0x04, 0x1c
        /*004a*/ 	.short	(.L_17 - .L_16)


	//   ....[0]....
.L_16:
        /*004c*/ 	.word	0x00000070


	//   ....[1]....
        /*0050*/ 	.word	0x000002b0


	//----- nvinfo : EIATTR_CRS_STACK_SIZE
	.align		4
.L_17:
        /*0054*/ 	.byte	0x04, 0x1e
        /*0056*/ 	.short	(.L_19 - .L_18)
.L_18:
        /*0058*/ 	.word	0x00000000


	//----- nvinfo : EIATTR_CBANK_PARAM_SIZE
	.align		4
.L_19:
        /*005c*/ 	.byte	0x03, 0x19
        /*005e*/ 	.short	0x0018


	//----- nvinfo : EIATTR_PARAM_CBANK
	.align		4
        /*0060*/ 	.byte	0x04, 0x0a
        /*0062*/ 	.short	(.L_21 - .L_20)
	.align		4
.L_20:
        /*0064*/ 	.word	index@(.nv.constant0._Z6squarePiPyPd)
        /*0068*/ 	.short	0x0380
        /*006a*/ 	.short	0x0018


	//----- nvinfo : EIATTR_SW_WAR
	.align		4
.L_21:
        /*006c*/ 	.byte	0x04, 0x36
        /*006e*/ 	.short	(.L_23 - .L_22)
.L_22:
        /*0070*/ 	.word	0x00000008
.L_23:


//--------------------- .nv.callgraph             --------------------------
	.section	.nv.callgraph,"",@"SHT_CUDA_CALLGRAPH"
	.align	4
	.sectionentsize	8
	.align		4
        /*0000*/ 	.word	0x00000000
	.align		4
        /*0004*/ 	.word	0xffffffff
	.align		4
        /*0008*/ 	.word	0x00000000
	.align		4
        /*000c*/ 	.word	0xfffffffe
	.align		4
        /*0010*/ 	.word	0x00000000
	.align		4
        /*0014*/ 	.word	0xfffffffd
	.align		4
        /*0018*/ 	.word	0x00000000
	.align		4
        /*001c*/ 	.word	0xfffffffc


//--------------------- .text._Z6squarePiPyPd     --------------------------
	.section	.text._Z6squarePiPyPd,"ax",@progbits
	.align	128
        .global         _Z6squarePiPyPd
        .type           _Z6squarePiPyPd,@function
        .size           _Z6squarePiPyPd,(.L_x_9 - _Z6squarePiPyPd)
        .other          _Z6squarePiPyPd,@"STO_CUDA_ENTRY STV_DEFAULT"
_Z6squarePiPyPd:
.text._Z6squarePiPyPd:
[----:B------:R-:W-:Y:S08]  /*0000*/  LDC R1, c[0x0][0x37c] ;  /* 0x0000df00ff017b82 */ /* 0x000ff00000000800 */
[----:B------:R-:W0:Y:S01]  /*0010*/  LDC.64 R2, c[0x0][0x380] ;  /* 0x0000e000ff027b82 */ /* 0x000e220000000a00 */
[----:B------:R-:W0:Y:S02]  /*0020*/  LDCU.64 UR4, c[0x0][0x358] ;  /* 0x00006b00ff0477ac */ /* 0x000e240008000a00 */
[----:B0-----:R0:W2:Y:S01]  /*0030*/  LDG.E R2, desc[UR4][R2.64] ;  /* 0x0000000402027981 */ /* 0x0010a2000c1e1900 */
[----:B------:R-:W0:Y:S02]  /*0040*/  S2R R5, SR_TID.X ;  /* 0x0000000000057919 */ /* 0x000e240000002100 */
[----:B0-----:R-:W-:-:S05]  /*0050*/  VIADD R3, R5, 0x1 ;  /* 0x0000000105037836 */ /* 0x001fca0000000000 */
[----:B--2---:R-:W-:-:S13]  /*0060*/  ISETP.GE.AND P0, PT, R3, R2, PT ;  /* 0x000000020300720c */ /* 0x004fda0003f06270 */
[----:B------:R-:W-:Y:S05]  /*0070*/  @P0 EXIT ;  /* 0x000000000000094d */ /* 0x000fea0003800000 */
[----:B------:R-:W0:Y:S08]  /*0080*/  LDC.64 R16, c[0x0][0x390] ;  /* 0x0000e400ff107b82 */ /* 0x000e300000000a00 */
[----:B------:R-:W1:Y:S01]  /*0090*/  LDC.64 R12, c[0x0][0x388] ;  /* 0x0000e200ff0c7b82 */ /* 0x000e620000000a00 */
[----:B0-----:R-:W-:-:S05]  /*00a0*/  IMAD.WIDE.U32 R16, R5, 0x8, R16 ;  /* 0x0000000805107825 */ /* 0x001fca00078e0010 */
[----:B------:R0:W5:Y:S01]  /*00b0*/  LDG.E.64 R14, desc[UR4][R16.64] ;  /* 0x00000004100e7981 */ /* 0x000162000c1e1b00 */
[----:B------:R-:W2:Y:S02]  /*00c0*/  LDCU UR6, c[0x0][0x360] ;  /* 0x00006c00ff0677ac */ /* 0x000ea40008000800 */
.L_x_2:
[----:B-1----:R-:W-:-:S06]  /*00d0*/  IMAD.WIDE R4, R3, 0x8, R12 ;  /* 0x0000000803047825 */ /* 0x002fcc00078e020c */
[----:B---3--:R-:W3:Y:S01]  /*00e0*/  LDG.E.64 R4, desc[UR4][R4.64+-0x8] ;  /* 0xfffff80404047981 */ /* 0x008ee2000c1e1b00 */
[----:B------:R-:W-:Y:S01]  /*00f0*/  IMAD.MOV.U32 R10, RZ, RZ, 0x1 ;  /* 0x00000001ff0a7424 */ /* 0x000fe200078e00ff */
[----:B------:R-:W-:Y:S01]  /*0100*/  BSSY.RECONVERGENT B0, `(.L_x_0) ;  /* 0x0000017000007945 */ /* 0x000fe20003800200 */
[----:B---3--:R-:W1:Y:S08]  /*0110*/  I2F.F64.U64 R8, R4 ;  /* 0x0000000400087312 */ /* 0x008e700000301800 */
[----:B-1----:R-:W1:Y:S02]  /*0120*/  MUFU.RCP64H R11, R9 ;  /* 0x00000009000b7308 */ /* 0x002e640000001800 */
[----:B-1----:R-:W-:-:S08]  /*0130*/  DFMA R6, -R8, R10, 1 ;  /* 0x3ff000000806742b */ /* 0x002fd0000000010a */
[----:B------:R-:W-:Y:S02]  /*0140*/  DFMA R18, R6, R6, R6 ;  /* 0x000000060612722b */ /* 0x000fe40000000006 */
[----:B------:R2:W1:Y:S06]  /*0150*/  I2F.F64 R6, R3 ;  /* 0x0000000300067312 */ /* 0x00046c0000201c00 */
[----:B------:R-:W-:Y:S01]  /*0160*/  DFMA R18, R10, R18, R10 ;  /* 0x000000120a12722b */ /* 0x000fe2000000000a */
[----:B--2---:R-:W-:-:S05]  /*0170*/  VIADD R3, R3, UR6 ;  /* 0x0000000603037c36 */ /* 0x004fca0008000000 */
[----:B------:R-:W-:Y:S02]  /*0180*/  ISETP.GE.AND P1, PT, R3, R2, PT ;  /* 0x000000020300720c */ /* 0x000fe40003f26270 */
[----:B------:R-:W-:Y:S02]  /*0190*/  DFMA R10, -R8, R18, 1 ;  /* 0x3ff00000080a742b */ /* 0x000fe40000000112 */
[----:B-1----:R-:W-:-:S06]  /*01a0*/  DMUL R6, R6, 0.5 ;  /* 0x3fe0000006067828 */ /* 0x002fcc0000000000 */
[----:B------:R-:W-:-:S04]  /*01b0*/  DFMA R10, R18, R10, R18 ;  /* 0x0000000a120a722b */ /* 0x000fc80000000012 */
[----:B------:R-:W-:-:S04]  /*01c0*/  FSETP.GEU.AND P2, PT, |R7|, 6.5827683646048100446e-37, PT ;  /* 0x036000000700780b */ /* 0x000fc80003f4e200 */
[----:B------:R-:W-:-:S08]  /*01d0*/  DMUL R18, R6, R10 ;  /* 0x0000000a06127228 */ /* 0x000fd00000000000 */
[----:B------:R-:W-:-:S08]  /*01e0*/  DFMA R4, -R8, R18, R6 ;  /* 0x000000120804722b */ /* 0x000fd00000000106 */
[----:B------:R-:W-:-:S10]  /*01f0*/  DFMA R4, R10, R4, R18 ;  /* 0x000000040a04722b */ /* 0x000fd40000000012 */
[----:B------:R-:W-:-:S05]  /*0200*/  FFMA R0, RZ, R9, R5 ;  /* 0x00000009ff007223 */ /* 0x000fca0000000005 */
[----:B------:R-:W-:-:S13]  /*0210*/  FSETP.GT.AND P0, PT, |R0|, 1.469367938527859385e-39, PT ;  /* 0x001000000000780b */ /* 0x000fda0003f04200 */
[----:B------:R-:W-:Y:S05]  /*0220*/  @P0 BRA P2, `(.L_x_1) ;  /* 0x0000000000100947 */ /* 0x000fea0001000000 */
[----:B------:R-:W-:-:S07]  /*0230*/  MOV R0, 0x250 ;  /* 0x0000025000007802 */ /* 0x000fce0000000f00 */
[----:B0----5:R-:W-:Y:S05]  /*0240*/  CALL.REL.NOINC `($__internal_0_$__cuda_sm20_div_rn_f64_full) ;  /* 0x00000000001c7944 */ /* 0x021fea0003c00000 */
[----:B------:R-:W-:Y:S02]  /*0250*/  IMAD.MOV.U32 R4, RZ, RZ, R6 ;  /* 0x000000ffff047224 */ /* 0x000fe400078e0006 */
[----:B------:R-:W-:-:S07]  /*0260*/  IMAD.MOV.U32 R5, RZ, RZ, R7 ;  /* 0x000000ffff057224 */ /* 0x000fce00078e0007 */
.L_x_1:
[----:B------:R-:W-:Y:S05]  /*0270*/  BSYNC.RECONVERGENT B0 ;  /* 0x0000000000007941 */ /* 0x000fea0003800200 */
.L_x_0:
[----:B-----5:R-:W-:-:S07]  /*0280*/  DADD R14, R4, R14 ;  /* 0x00000000040e7229 */ /* 0x020fce000000000e */
[----:B------:R3:W-:Y:S01]  /*0290*/  STG.E.64 desc[UR4][R16.64], R14 ;  /* 0x0000000e10007986 */ /* 0x0007e2000c101b04 */
[----:B------:R-:W-:Y:S05]  /*02a0*/  @!P1 BRA `(.L_x_2) ;  /* 0xfffffffc00889947 */ /* 0x000fea000383ffff */
[----:B------:R-:W-:Y:S05]  /*02b0*/  EXIT ;  /* 0x000000000000794d */ /* 0x000fea0003800000 */
        .weak           $__internal_0_$__cuda_sm20_div_rn_f64_full
        .type           $__internal_0_$__cuda_sm20_div_rn_f64_full,@function
        .size           $__internal_0_$__cuda_sm20_div_rn_f64_full,(.L_x_9 - $__internal_0_$__cuda_sm20_div_rn_f64_full)
$__internal_0_$__cuda_sm20_div_rn_f64_full:
[C---:B------:R-:W-:Y:S01]  /*02c0*/  FSETP.GEU.AND P0, PT, |R9|.reuse, 1.469367938527859385e-39, PT ;  /* 0x001000000900780b */ /* 0x040fe20003f0e200 */
[----:B------:R-:W-:Y:S01]  /*02d0*/  IMAD.MOV.U32 R22, RZ, RZ, 0x1 ;  /* 0x00000001ff167424 */ /* 0x000fe200078e00ff */
[----:B------:R-:W-:Y:S01]  /*02e0*/  LOP3.LUT R10, R9, 0x800fffff, RZ, 0xc0, !PT ;  /* 0x800fffff090a7812 */ /* 0x000fe200078ec0ff */
[----:B------:R-:W-:Y:S01]  /*02f0*/  BSSY.RECONVERGENT B1, `(.L_x_3) ;  /* 0x0000054000017945 */ /* 0x000fe20003800200 */
[C---:B------:R-:W-:Y:S02]  /*0300*/  FSETP.GEU.AND P3, PT, |R7|.reuse, 1.469367938527859385e-39, PT ;  /* 0x001000000700780b */ /* 0x040fe40003f6e200 */
[----:B------:R-:W-:Y:S01]  /*0310*/  LOP3.LUT R11, R10, 0x3ff00000, RZ, 0xfc, !PT ;  /* 0x3ff000000a0b7812 */ /* 0x000fe200078efcff */
[----:B------:R-:W-:Y:S01]  /*0320*/  IMAD.MOV.U32 R10, RZ, RZ, R8 ;  /* 0x000000ffff0a7224 */ /* 0x000fe200078e0008 */
[----:B------:R-:W-:Y:S02]  /*0330*/  LOP3.LUT R4, R7, 0x7ff00000, RZ, 0xc0, !PT ;  /* 0x7ff0000007047812 */ /* 0x000fe400078ec0ff */
[----:B------:R-:W-:-:S03]  /*0340*/  LOP3.LUT R27, R9, 0x7ff00000, RZ, 0xc0, !PT ;  /* 0x7ff00000091b7812 */ /* 0x000fc600078ec0ff */
[----:B------:R-:W-:Y:S01]  /*0350*/  @!P0 DMUL R10, R8, 8.98846567431157953865e+307 ;  /* 0x7fe00000080a8828 */ /* 0x000fe20000000000 */
[----:B------:R-:W-:-:S03]  /*0360*/  ISETP.GE.U32.AND P2, PT, R4, R27, PT ;  /* 0x0000001b0400720c */ /* 0x000fc60003f46070 */
[----:B------:R-:W-:Y:S02]  /*0370*/  @!P3 LOP3.LUT R5, R9, 0x7ff00000, RZ, 0xc0, !PT ;  /* 0x7ff000000905b812 */ /* 0x000fe400078ec0ff */
[----:B------:R-:W0:Y:S02]  /*0380*/  MUFU.RCP64H R23, R11 ;  /* 0x0000000b00177308 */ /* 0x000e240000001800 */
[----:B------:R-:W-:Y:S01]  /*0390*/  @!P3 ISETP.GE.U32.AND P4, PT, R4, R5, PT ;  /* 0x000000050400b20c */ /* 0x000fe20003f86070 */
[----:B------:R-:W-:Y:S01]  /*03a0*/  IMAD.MOV.U32 R5, RZ, RZ, 0x1ca00000 ;  /* 0x1ca00000ff057424 */ /* 0x000fe200078e00ff */
[----:B------:R-:W-:-:S04]  /*03b0*/  @!P0 LOP3.LUT R27, R11, 0x7ff00000, RZ, 0xc0, !PT ;  /* 0x7ff000000b1b8812 */ /* 0x000fc800078ec0ff */
[----:B------:R-:W-:-:S04]  /*03c0*/  @!P3 SEL R21, R5, 0x63400000, !P4 ;  /* 0x634000000515b807 */ /* 0x000fc80006000000 */
[----:B------:R-:W-:-:S04]  /*03d0*/  @!P3 LOP3.LUT R24, R21, 0x80000000, R7, 0xf8, !PT ;  /* 0x800000001518b812 */ /* 0x000fc800078ef807 */
[----:B------:R-:W-:Y:S01]  /*03e0*/  @!P3 LOP3.LUT R25, R24, 0x100000, RZ, 0xfc, !PT ;  /* 0x001000001819b812 */ /* 0x000fe200078efcff */
[----:B0-----:R-:W-:Y:S01]  /*03f0*/  DFMA R18, R22, -R10, 1 ;  /* 0x3ff000001612742b */ /* 0x001fe2000000080a */
[----:B------:R-:W-:-:S07]  /*0400*/  @!P3 IMAD.MOV.U32 R24, RZ, RZ, RZ ;  /* 0x000000ffff18b224 */ /* 0x000fce00078e00ff */
[----:B------:R-:W-:-:S08]  /*0410*/  DFMA R18, R18, R18, R18 ;  /* 0x000000121212722b */ /* 0x000fd00000000012 */
[----:B------:R-:W-:Y:S01]  /*0420*/  DFMA R22, R22, R18, R22 ;  /* 0x000000121616722b */ /* 0x000fe20000000016 */
[----:B------:R-:W-:Y:S01]  /*0430*/  SEL R19, R5, 0x63400000, !P2 ;  /* 0x6340000005137807 */ /* 0x000fe20005000000 */
[----:B------:R-:W-:-:S03]  /*0440*/  IMAD.MOV.U32 R18, RZ, RZ, R6 ;  /* 0x000000ffff127224 */ /* 0x000fc600078e0006 */
[----:B------:R-:W-:-:S03]  /*0450*/  LOP3.LUT R19, R19, 0x800fffff, R7, 0xf8, !PT ;  /* 0x800fffff13137812 */ /* 0x000fc600078ef807 */
[----:B------:R-:W-:-:S03]  /*0460*/  DFMA R20, R22, -R10, 1 ;  /* 0x3ff000001614742b */ /* 0x000fc6000000080a */
[----:B------:R-:W-:-:S05]  /*0470*/  @!P3 DFMA R18, R18, 2, -R24 ;  /* 0x400000001212b82b */ /* 0x000fca0000000818 */
[----:B------:R-:W-:-:S08]  /*0480*/  DFMA R20, R22, R20, R22 ;  /* 0x000000141614722b */ /* 0x000fd00000000016 */
[----:B------:R-:W-:-:S08]  /*0490*/  DMUL R22, R20, R18 ;  /* 0x0000001214167228 */ /* 0x000fd00000000000 */
[----:B------:R-:W-:-:S08]  /*04a0*/  DFMA R24, R22, -R10, R18 ;  /* 0x8000000a1618722b */ /* 0x000fd00000000012 */
[----:B------:R-:W-:Y:S01]  /*04b0*/  DFMA R24, R20, R24, R22 ;  /* 0x000000181418722b */ /* 0x000fe20000000016 */
[----:B------:R-:W-:Y:S01]  /*04c0*/  IMAD.MOV.U32 R20, RZ, RZ, R4 ;  /* 0x000000ffff147224 */ /* 0x000fe200078e0004 */
[----:B------:R-:W-:Y:S01]  /*04d0*/  @!P3 LOP3.LUT R20, R19, 0x7ff00000, RZ, 0xc0, !PT ;  /* 0x7ff000001314b812 */ /* 0x000fe200078ec0ff */
[----:B------:R-:W-:-:S04]  /*04e0*/  VIADD R22, R27, 0xffffffff ;  /* 0xffffffff1b167836 */ /* 0x000fc80000000000 */
[----:B------:R-:W-:-:S05]  /*04f0*/  VIADD R21, R20, 0xffffffff ;  /* 0xffffffff14157836 */ /* 0x000fca0000000000 */
[----:B------:R-:W-:-:S04]  /*0500*/  ISETP.GT.U32.AND P0, PT, R21, 0x7feffffe, PT ;  /* 0x7feffffe1500780c */ /* 0x000fc80003f04070 */
[----:B------:R-:W-:-:S13]  /*0510*/  ISETP.GT.U32.OR P0, PT, R22, 0x7feffffe, P0 ;  /* 0x7feffffe1600780c */ /* 0x000fda0000704470 */
[----:B------:R-:W-:Y:S05]  /*0520*/  @P0 BRA `(.L_x_4) ;  /* 0x00000000006c0947 */ /* 0x000fea0003800000 */
[----:B------:R-:W-:Y:S01]  /*0530*/  LOP3.LUT R7, R9, 0x7ff00000, RZ, 0xc0, !PT ;  /* 0x7ff0000009077812 */ /* 0x000fe200078ec0ff */
[----:B------:R-:W-:-:S03]  /*0540*/  IMAD.MOV.U32 R20, RZ, RZ, RZ ;  /* 0x000000ffff147224 */ /* 0x000fc600078e00ff */
[CC--:B------:R-:W-:Y:S02]  /*0550*/  VIADDMNMX R6, R4.reuse, -R7.reuse, 0xb9600000, !PT ;  /* 0xb960000004067446 */ /* 0x0c0fe40007800907 */
[----:B------:R-:W-:Y:S02]  /*0560*/  ISETP.GE.U32.AND P0, PT, R4, R7, PT ;  /* 0x000000070400720c */ /* 0x000fe40003f06070 */
[----:B------:R-:W-:Y:S02]  /*0570*/  VIMNMX R6, PT, PT, R6, 0x46a00000, PT ;  /* 0x46a0000006067848 */ /* 0x000fe40003fe0100 */
[----:B------:R-:W-:-:S05]  /*0580*/  SEL R5, R5, 0x63400000, !P0 ;  /* 0x6340000005057807 */ /* 0x000fca0004000000 */
[----:B------:R-:W-:-:S04]  /*0590*/  IMAD.IADD R6, R6, 0x1, -R5 ;  /* 0x0000000106067824 */ /* 0x000fc800078e0a05 */
[----:B------:R-:W-:-:S06]  /*05a0*/  VIADD R21, R6, 0x7fe00000 ;  /* 0x7fe0000006157836 */ /* 0x000fcc0000000000 */
[----:B------:R-:W-:-:S10]  /*05b0*/  DMUL R4, R24, R20 ;  /* 0x0000001418047228 */ /* 0x000fd40000000000 */
[----:B------:R-:W-:-:S13]  /*05c0*/  FSETP.GTU.AND P0, PT, |R5|, 1.469367938527859385e-39, PT ;  /* 0x001000000500780b */ /* 0x000fda0003f0c200 */
[----:B------:R-:W-:Y:S05]  /*05d0*/  @P0 BRA `(.L_x_5) ;  /* 0x0000000000940947 */ /* 0x000fea0003800000 */
[----:B------:R-:W-:Y:S01]  /*05e0*/  DFMA R10, R24, -R10, R18 ;  /* 0x8000000a180a722b */ /* 0x000fe20000000012 */
[----:B------:R-:W-:-:S09]  /*05f0*/  IMAD.MOV.U32 R20, RZ, RZ, RZ ;  /* 0x000000ffff147224 */ /* 0x000fd200078e00ff */
[C---:B------:R-:W-:Y:S02]  /*0600*/  FSETP.NEU.AND P0, PT, R11.reuse, RZ, PT ;  /* 0x000000ff0b00720b */ /* 0x040fe40003f0d000 */
[----:B------:R-:W-:-:S04]  /*0610*/  LOP3.LUT R7, R11, 0x80000000, R9, 0x48, !PT ;  /* 0x800000000b077812 */ /* 0x000fc800078e4809 */
[----:B------:R-:W-:-:S07]  /*0620*/  LOP3.LUT R21, R7, R21, RZ, 0xfc, !PT ;  /* 0x0000001507157212 */ /* 0x000fce00078efcff */
[----:B------:R-:W-:Y:S05]  /*0630*/  @!P0 BRA `(.L_x_5) ;  /* 0x00000000007c8947 */ /* 0x000fea0003800000 */
[----:B------:R-:W-:Y:S01]  /*0640*/  IMAD.MOV R9, RZ, RZ, -R6 ;  /* 0x000000ffff097224 */ /* 0x000fe200078e0a06 */
[----:B------:R-:W-:Y:S01]  /*0650*/  DMUL.RP R20, R24, R20 ;  /* 0x0000001418147228 */ /* 0x000fe20000008000 */
[----:B------:R-:W-:-:S06]  /*0660*/  IMAD.MOV.U32 R8, RZ, RZ, RZ ;  /* 0x000000ffff087224 */ /* 0x000fcc00078e00ff */
[----:B------:R-:W-:-:S03]  /*0670*/  DFMA R8, R4, -R8, R24 ;  /* 0x800000080408722b */ /* 0x000fc60000000018 */
[----:B------:R-:W-:-:S03]  /*0680*/  LOP3.LUT R7, R21, R7, RZ, 0x3c, !PT ;  /* 0x0000000715077212 */ /* 0x000fc600078e3cff */
[----:B------:R-:W-:-:S04]  /*0690*/  IADD3 R8, PT, PT, -R6, -0x43300000, RZ ;  /* 0xbcd0000006087810 */ /* 0x000fc80007ffe1ff */
[----:B------:R-:W-:-:S04]  /*06a0*/  FSETP.NEU.AND P0, PT, |R9|, R8, PT ;  /* 0x000000080900720b */ /* 0x000fc80003f0d200 */
[----:B------:R-:W-:Y:S02]  /*06b0*/  FSEL R4, R20, R4, !P0 ;  /* 0x0000000414047208 */ /* 0x000fe40004000000 */
[----:B------:R-:W-:Y:S01]  /*06c0*/  FSEL R5, R7, R5, !P0 ;  /* 0x0000000507057208 */ /* 0x000fe20004000000 */
[----:B------:R-:W-:Y:S06]  /*06d0*/  BRA `(.L_x_5) ;  /* 0x0000000000547947 */ /* 0x000fec0003800000 */
.L_x_4:
[----:B------:R-:W-:-:S14]  /*06e0*/  DSETP.NAN.AND P0, PT, R6, R6, PT ;  /* 0x000000060600722a */ /* 0x000fdc0003f08000 */
[----:B------:R-:W-:Y:S05]  /*06f0*/  @P0 BRA `(.L_x_6) ;  /* 0x0000000000440947 */ /* 0x000fea0003800000 */
[----:B------:R-:W-:-:S14]  /*0700*/  DSETP.NAN.AND P0, PT, R8, R8, PT ;  /* 0x000000080800722a */ /* 0x000fdc0003f08000 */
[----:B------:R-:W-:Y:S05]  /*0710*/  @P0 BRA `(.L_x_7) ;  /* 0x0000000000300947 */ /* 0x000fea0003800000 */
[----:B------:R-:W-:Y:S01]  /*0720*/  ISETP.NE.AND P0, PT, R20, R27, PT ;  /* 0x0000001b1400720c */ /* 0x000fe20003f05270 */
[----:B------:R-:W-:Y:S02]  /*0730*/  IMAD.MOV.U32 R4, RZ, RZ, 0x0 ;  /* 0x00000000ff047424 */ /* 0x000fe400078e00ff */
[----:B------:R-:W-:-:S10]  /*0740*/  IMAD.MOV.U32 R5, RZ, RZ, -0x80000 ;  /* 0xfff80000ff057424 */ /* 0x000fd400078e00ff */
[----:B------:R-:W-:Y:S05]  /*0750*/  @!P0 BRA `(.L_x_5) ;  /* 0x0000000000348947 */ /* 0x000fea0003800000 */
[----:B------:R-:W-:Y:S02]  /*0760*/  ISETP.NE.AND P0, PT, R20, 0x7ff00000, PT ;  /* 0x7ff000001400780c */ /* 0x000fe40003f05270 */
[----:B------:R-:W-:Y:S02]  /*0770*/  LOP3.LUT R5, R7, 0x80000000, R9, 0x48, !PT ;  /* 0x8000000007057812 */ /* 0x000fe400078e4809 */
[----:B------:R-:W-:-:S13]  /*0780*/  ISETP.EQ.OR P0, PT, R27, RZ, !P0 ;  /* 0x000000ff1b00720c */ /* 0x000fda0004702670 */
[----:B------:R-:W-:Y:S01]  /*0790*/  @P0 LOP3.LUT R6, R5, 0x7ff00000, RZ, 0xfc, !PT ;  /* 0x7ff0000005060812 */ /* 0x000fe200078efcff */
[----:B------:R-:W-:Y:S02]  /*07a0*/  @!P0 IMAD.MOV.U32 R4, RZ, RZ, RZ ;  /* 0x000000ffff048224 */ /* 0x000fe400078e00ff */
[----:B------:R-:W-:Y:S02]  /*07b0*/  @P0 IMAD.MOV.U32 R4, RZ, RZ, RZ ;  /* 0x000000ffff040224 */ /* 0x000fe400078e00ff */
[----:B------:R-:W-:Y:S01]  /*07c0*/  @P0 IMAD.MOV.U32 R5, RZ, RZ, R6 ;  /* 0x000000ffff050224 */ /* 0x000fe200078e0006 */
[----:B------:R-:W-:Y:S06]  /*07d0*/  BRA `(.L_x_5) ;  /* 0x0000000000147947 */ /* 0x000fec0003800000 */
.L_x_7:
[----:B------:R-:W-:Y:S01]  /*07e0*/  LOP3.LUT R5, R9, 0x80000, RZ, 0xfc, !PT ;  /* 0x0008000009057812 */ /* 0x000fe200078efcff */
[----:B------:R-:W-:Y:S01]  /*07f0*/  IMAD.MOV.U32 R4, RZ, RZ, R8 ;  /* 0x000000ffff047224 */ /* 0x000fe200078e0008 */
[----:B------:R-:W-:Y:S06]  /*0800*/  BRA `(.L_x_5) ;  /* 0x0000000000087947 */ /* 0x000fec0003800000 */
.L_x_6:
[----:B------:R-:W-:Y:S01]  /*0810*/  LOP3.LUT R5, R7, 0x80000, RZ, 0xfc, !PT ;  /* 0x0008000007057812 */ /* 0x000fe200078efcff */
[----:B------:R-:W-:-:S07]  /*0820*/  IMAD.MOV.U32 R4, RZ, RZ, R6 ;  /* 0x000000ffff047224 */ /* 0x000fce00078e0006 */
.L_x_5:
[----:B------:R-:W-:Y:S05]  /*0830*/  BSYNC.RECONVERGENT B1 ;  /* 0x0000000000017941 */ /* 0x000fea0003800200 */
.L_x_3:
[----:B------:R-:W-:Y:S02]  /*0840*/  IMAD.MOV.U32 R6, RZ, RZ, R4 ;  /* 0x000000ffff067224 */ /* 0x000fe400078e0004 */
[----:B------:R-:W-:Y:S02]  /*0850*/  IMAD.MOV.U32 R7, RZ, RZ, R5 ;  /* 0x000000ffff077224 */ /* 0x000fe400078e0005 */
[----:B------:R-:W-:Y:S02]  /*0860*/  IMAD.MOV.U32 R4, RZ, RZ, R0 ;  /* 0x000000ffff047224 */ /* 0x000fe400078e0000 */
[----:B------:R-:W-:-:S04]  /*0870*/  IMAD.MOV.U32 R5, RZ, RZ, 0x0 ;  /* 0x00000000ff057424 */ /* 0x000fc800078e00ff */
[----:B------:R-:W-:Y:S05]  /*0880*/  RET.REL.NODEC R4 `(_Z6squarePiPyPd) ;  /* 0xfffffff404dc7950 */ /* 0x000fea0003c3ffff */
.L_x_8:
[----:B------:R-:W-:-:S00]  /*0890*/  BRA `(.L_x_8) ;  /* 0xfffffffc00fc7947 */ /* 0x000fc0000383ffff */
[----:B------:R-:W-:-:S00]  /*08a0*/  NOP ;  /* 0x0000000000007918 */ /* 0x000fc00000000000 */
        /* <DEDUP_REMOVED lines=13> */
.L_x_9:


//--------------------- .nv.shared.reserved.0     --------------------------
	.section	.nv.shared.reserved.0,"aw",@nobits
	.weak		__nv_reservedSMEM_offset_0_alias
	.size		__nv_reservedSMEM_offset_0_alias, 0, 64
	.other		__nv_reservedSMEM_offset_0_alias,@"STO_CUDA_RESERVED_SHARED STV_DEFAULT"
__nv_reservedSMEM_offset_0_alias:
	.zero		0
	.zero		64


//--------------------- .nv.constant0._Z6squarePiPyPd --------------------------
	.section	.nv.constant0._Z6squarePiPyPd,"a",@progbits
	.sectionflags	@""
	.align	4
.nv.constant0._Z6squarePiPyPd:
	.zero		920


//--------------------- SYMBOLS --------------------------

	.type		.nv.reservedSmem.offset0,@object
	.size		.nv.reservedSmem.offset0,0x4
